//
// Generated by NVIDIA NVVM Compiler
//
// Compiler Build ID: CL-36424714
// Cuda compilation tools, release 13.0, V13.0.88
// Based on NVVM 20.0.0
//

.version 9.0
.target sm_100
.address_size 64

	// .globl	_Z3addPiS_S_

.visible .entry _Z3addPiS_S_(
	.param .u64 .ptr .align 1 _Z3addPiS_S__param_0,
	.param .u64 .ptr .align 1 _Z3addPiS_S__param_1,
	.param .u64 .ptr .align 1 _Z3addPiS_S__param_2
)
{
	.reg .pred 	%p<2>;
	.reg .b32 	%r<8>;
	.reg .b64 	%rd<11>;

	ld.param.u64 	%rd1, [_Z3addPiS_S__param_0];
	ld.param.u64 	%rd2, [_Z3addPiS_S__param_1];
	ld.param.u64 	%rd3, [_Z3addPiS_S__param_2];
	mov.u32 	%r2, %ctaid.x;
	mov.u32 	%r3, %ntid.x;
	mov.u32 	%r4, %tid.x;
	mad.lo.s32 	%r1, %r2, %r3, %r4;
	setp.gt.s32 	%p1, %r1, 512;
	@%p1 bra 	$L__BB0_2;
	cvta.to.global.u64 	%rd4, %rd1;
	cvta.to.global.u64 	%rd5, %rd2;
	cvta.to.global.u64 	%rd6, %rd3;
	mul.wide.s32 	%rd7, %r1, 4;
	add.s64 	%rd8, %rd4, %rd7;
	ld.global.u32 	%r5, [%rd8];
	add.s64 	%rd9, %rd5, %rd7;
	ld.global.u32 	%r6, [%rd9];
	add.s32 	%r7, %r6, %r5;
	add.s64 	%rd10, %rd6, %rd7;
	st.global.u32 	[%rd10], %r7;
$L__BB0_2:
	ret;

}


// ===== COMPILED SASS (sm_100) =====

	.target	sm_100

	.elftype	@"ET_EXEC"


//--------------------- .note.nv.tkinfo           --------------------------
	.section	.note.nv.tkinfo,"",@"SHT_NOTE"
	.sectionflags	@"SHF_NOTE_NV_TKINFO"
	.tkinfo
        /*0018*/ 	.word	0x00000002
        /*0030*/ 	.string	""
        /*0030*/ 	.string	"ptxas"
        /*0030*/ 	.string	"Cuda compilation tools, release 13.0, V13.0.88"
        /*0030*/ 	.string	"Build cuda_13.0.r13.0/compiler.36424714_0"
        /*0030*/ 	.string	"-arch sm_100 -m 64 "



//--------------------- .note.nv.cuinfo           --------------------------
	.section	.note.nv.cuinfo,"",@"SHT_NOTE"
	.sectionflags	@"SHF_NOTE_NV_CUINFO"
        /*0018*/ 	.short	0x0002
        /*001a*/ 	.short	0x0064
        /*001c*/ 	.short	0x0082
	.zero		2


//--------------------- .nv.info                  --------------------------
	.section	.nv.info,"",@"SHT_CUDA_INFO"
	.align	4


	//----- nvinfo : EIATTR_REGCOUNT
	.align		4
        /*0000*/ 	.byte	0x04, 0x2f
        /*0002*/ 	.short	(.L_1 - .L_0)
	.align		4
.L_0:
        /*0004*/ 	.word	index@(_Z3addPiS_S_)
        /*0008*/ 	.word	0x0000000c


	//----- nvinfo : EIATTR_FRAME_SIZE
	.align		4
.L_1:
        /*000c*/ 	.byte	0x04, 0x11
        /*000e*/ 	.short	(.L_3 - .L_2)
	.align		4
.L_2:
        /*0010*/ 	.word	index@(_Z3addPiS_S_)
        /*0014*/ 	.word	0x00000000


	//----- nvinfo : EIATTR_MIN_STACK_SIZE
	.align		4
.L_3:
        /*0018*/ 	.byte	0x04, 0x12
        /*001a*/ 	.short	(.L_5 - .L_4)
	.align		4
.L_4:
        /*001c*/ 	.word	index@(_Z3addPiS_S_)
        /*0020*/ 	.word	0x00000000
.L_5:


//--------------------- .nv.compat                --------------------------
	.section	.nv.compat,"",@"SHT_CUDA_COMPAT_INFO"
	.align	4
        /*0000*/ 	.byte	0x02, 0x09, 0x00, 0x00, 0x02, 0x02, 0x01, 0x00, 0x02, 0x05, 0x05, 0x00, 0x03, 0x07, 0x01, 0x01
        /*0010*/ 	.byte	0x02, 0x03, 0x00, 0x00, 0x02, 0x06, 0x01, 0x00, 0x04, 0x0b, 0x08, 0x00, 0x09, 0x00, 0x00, 0x00
        /*0020*/ 	.byte	0x00, 0x00, 0x00, 0x00


//--------------------- .nv.info._Z3addPiS_S_     --------------------------
	.section	.nv.info._Z3addPiS_S_,"",@"SHT_CUDA_INFO"
	.sectionflags	@""
	.align	4


	//----- nvinfo : EIATTR_CUDA_API_VERSION
	.align		4
        /*0000*/ 	.byte	0x04, 0x37
        /*0002*/ 	.short	(.L_7 - .L_6)
.L_6:
        /*0004*/ 	.word	0x00000082


	//----- nvinfo : EIATTR_KPARAM_INFO
	.align		4
.L_7:
        /*0008*/ 	.byte	0x04, 0x17
        /*000a*/ 	.short	(.L_9 - .L_8)
.L_8:
        /*000c*/ 	.word	0x00000000
        /*0010*/ 	.short	0x0002
        /*0012*/ 	.short	0x0010
        /*0014*/ 	.byte	0x00, 0xf5, 0x21, 0x00


	//----- nvinfo : EIATTR_KPARAM_INFO
	.align		4
.L_9:
        /*0018*/ 	.byte	0x04, 0x17
        /*001a*/ 	.short	(.L_11 - .L_10)
.L_10:
        /*001c*/ 	.word	0x00000000
        /*0020*/ 	.short	0x0001
        /*0022*/ 	.short	0x0008
        /*0024*/ 	.byte	0x00, 0xf5, 0x21, 0x00


	//----- nvinfo : EIATTR_KPARAM_INFO
	.align		4
.L_11:
        /*0028*/ 	.byte	0x04, 0x17
        /*002a*/ 	.short	(.L_13 - .L_12)
.L_12:
        /*002c*/ 	.word	0x00000000
        /*0030*/ 	.short	0x0000
        /*0032*/ 	.short	0x0000
        /*0034*/ 	.byte	0x00, 0xf5, 0x21, 0x00


	//----- nvinfo : EIATTR_SPARSE_MMA_MASK
	.align		4
.L_13:
        /*0038*/ 	.byte	0x03, 0x50
        /*003a*/ 	.short	0x0000


	//----- nvinfo : EIATTR_MAXREG_COUNT
	.align		4
        /*003c*/ 	.byte	0x03, 0x1b
        /*003e*/ 	.short	0x00ff


	//----- nvinfo : EIATTR_MERCURY_ISA_VERSION
	.align		4
        /*0040*/ 	.byte	0x03, 0x5f
        /*0042*/ 	.short	0x0101


	//----- nvinfo : EIATTR_VRC_CTA_INIT_COUNT
	.align		4
        /*0044*/ 	.byte	0x02, 0x4a
	.zero		1
	.zero		1


	//----- nvinfo : EIATTR_EXIT_INSTR_OFFSETS
	.align		4
        /*0048*/ 	.byte	0x04, 0x1c
        /*004a*/ 	.short	(.L_15 - .L_14)


	//   ....[0]....
.L_14:
        /*004c*/ 	.word	0x00000060


	//   ....[1]....
        /*0050*/ 	.word	0x00000120


	//----- nvinfo : EIATTR_CBANK_PARAM_SIZE
	.align		4
.L_15:
        /*0054*/ 	.byte	0x03, 0x19
        /*0056*/ 	.short	0x0018


	//----- nvinfo : EIATTR_PARAM_CBANK
	.align		4
        /*0058*/ 	.byte	0x04, 0x0a
        /*005a*/ 	.short	(.L_17 - .L_16)
	.align		4
.L_16:
        /*005c*/ 	.word	index@(.nv.constant0._Z3addPiS_S_)
        /*0060*/ 	.short	0x0380
        /*0062*/ 	.short	0x0018


	//----- nvinfo : EIATTR_SW_WAR
	.align		4
.L_17:
        /*0064*/ 	.byte	0x04, 0x36
        /*0066*/ 	.short	(.L_19 - .L_18)
.L_18:
        /*0068*/ 	.word	0x00000008
.L_19:


//--------------------- .nv.callgraph             --------------------------
	.section	.nv.callgraph,"",@"SHT_CUDA_CALLGRAPH"
	.align	4
	.sectionentsize	8
	.align		4
        /*0000*/ 	.word	0x00000000
	.align		4
        /*0004*/ 	.word	0xffffffff
	.align		4
        /*0008*/ 	.word	0x00000000
	.align		4
        /*000c*/ 	.word	0xfffffffe
	.align		4
        /*0010*/ 	.word	0x00000000
	.align		4
        /*0014*/ 	.word	0xfffffffd
	.align		4
        /*0018*/ 	.word	0x00000000
	.align		4
        /*001c*/ 	.word	0xfffffffc


//--------------------- .text._Z3addPiS_S_        --------------------------
	.section	.text._Z3addPiS_S_,"ax",@progbits
	.align	128
        .global         _Z3addPiS_S_
        .type           _Z3addPiS_S_,@function
        .size           _Z3addPiS_S_,(.L_x_1 - _Z3addPiS_S_)
        .other          _Z3addPiS_S_,@"STO_CUDA_ENTRY STV_DEFAULT"
_Z3addPiS_S_:
.text._Z3addPiS_S_:
[----:B------:R-:W-:Y:S01]  /*0000*/  LDC R1, c[0x0][0x37c] ;  /* 0x0000df00ff017b82 */ /* 0x000fe20000000800 */
[----:B------:R-:W0:Y:S07]  /*0010*/  S2R R0, SR_TID.X ;  /* 0x0000000000007919 */ /* 0x000e2e0000002100 */
[----:B------:R-:W0:Y:S08]  /*0020*/  S2UR UR4, SR_CTAID.X ;  /* 0x00000000000479c3 */ /* 0x000e300000002500 */
[----:B------:R-:W0:Y:S02]  /*0030*/  LDC R9, c[0x0][0x360] ;  /* 0x0000d800ff097b82 */ /* 0x000e240000000800 */
[----:B0-----:R-:W-:-:S05]  /*0040*/  IMAD R9, R9, UR4, R0 ;  /* 0x0000000409097c24 */ /* 0x001fca000f8e0200 */
[----:B------:R-:W-:-:S13]  /*0050*/  ISETP.GT.AND P0, PT, R9, 0x200, PT ;  /* 0x000002000900780c */ /* 0x000fda0003f04270 */
[----:B------:R-:W-:Y:S05]  /*0060*/  @P0 EXIT ;  /* 0x000000000000094d */ /* 0x000fea0003800000 */
[----:B------:R-:W0:Y:S01]  /*0070*/  LDC.64 R2, c[0x0][0x380] ;  /* 0x0000e000ff027b82 */ /* 0x000e220000000a00 */
[----:B------:R-:W1:Y:S07]  /*0080*/  LDCU.64 UR4, c[0x0][0x358] ;  /* 0x00006b00ff0477ac */ /* 0x000e6e0008000a00 */
[----:B------:R-:W2:Y:S08]  /*0090*/  LDC.64 R4, c[0x0][0x388] ;  /* 0x0000e200ff047b82 */ /* 0x000eb00000000a00 */
[----:B------:R-:W3:Y:S01]  /*00a0*/  LDC.64 R6, c[0x0][0x390] ;  /* 0x0000e400ff067b82 */ /* 0x000ee20000000a00 */
[----:B0-----:R-:W-:-:S06]  /*00b0*/  IMAD.WIDE R2, R9, 0x4, R2 ;  /* 0x0000000409027825 */ /* 0x001fcc00078e0202 */
[----:B-1----:R-:W4:Y:S01]  /*00c0*/  LDG.E R2, desc[UR4][R2.64] ;  /* 0x0000000402027981 */ /* 0x002f22000c1e1900 */
[----:B--2---:R-:W-:-:S06]  /*00d0*/  IMAD.WIDE R4, R9, 0x4, R4 ;  /* 0x0000000409047825 */ /* 0x004fcc00078e0204 */
[----:B------:R-:W4:Y:S01]  /*00e0*/  LDG.E R5, desc[UR4][R4.64] ;  /* 0x0000000404057981 */ /* 0x000f22000c1e1900 */
[----:B---3--:R-:W-:Y:S01]  /*00f0*/  IMAD.WIDE R6, R9, 0x4, R6 ;  /* 0x0000000409067825 */ /* 0x008fe200078e0206 */
[----:B----4-:R-:W-:-:S05]  /*0100*/  IADD3 R9, PT, PT, R2, R5, RZ ;  /* 0x0000000502097210 */ /* 0x010fca0007ffe0ff */
[----:B------:R-:W-:Y:S01]  /*0110*/  STG.E desc[UR4][R6.64], R9 ;  /* 0x0000000906007986 */ /* 0x000fe2000c101904 */
[----:B------:R-:W-:Y:S05]  /*0120*/  EXIT ;  /* 0x000000000000794d */ /* 0x000fea0003800000 */
.L_x_0:
[----:B------:R-:W-:-:S00]  /*0130*/  BRA `(.L_x_0) ;  /* 0xfffffffc00fc7947 */ /* 0x000fc0000383ffff */
[----:B------:R-:W-:-:S00]  /*0140*/  NOP ;  /* 0x0000000000007918 */ /* 0x000fc00000000000 */
        /* <DEDUP_REMOVED lines=11> */
.L_x_1:


//--------------------- .nv.shared.reserved.0     --------------------------
	.section	.nv.shared.reserved.0,"aw",@nobits
	.weak		__nv_reservedSMEM_offset_0_alias
	.size		__nv_reservedSMEM_offset_0_alias, 0, 64
	.other		__nv_reservedSMEM_offset_0_alias,@"STO_CUDA_RESERVED_SHARED STV_DEFAULT"
__nv_reservedSMEM_offset_0_alias:
	.zero		0
	.zero		64


//--------------------- .nv.constant0._Z3addPiS_S_ --------------------------
	.section	.nv.constant0._Z3addPiS_S_,"a",@progbits
	.sectionflags	@""
	.align	4
.nv.constant0._Z3addPiS_S_:
	.zero		920


//--------------------- SYMBOLS --------------------------

	.type		.nv.reservedSmem.offset0,@object
	.size		.nv.reservedSmem.offset0,0x4
